//
// Generated by NVIDIA NVVM Compiler
//
// Compiler Build ID: CL-36424714
// Cuda compilation tools, release 13.0, V13.0.88
// Based on NVVM 20.0.0
//

.version 9.0
.target sm_100
.address_size 64

	// .globl	_Z13transpose_gpuILj32ELj128EEvPfS0_ii

.visible .entry _Z13transpose_gpuILj32ELj128EEvPfS0_ii(
	.param .u64 .ptr .align 1 _Z13transpose_gpuILj32ELj128EEvPfS0_ii_param_0,
	.param .u64 .ptr .align 1 _Z13transpose_gpuILj32ELj128EEvPfS0_ii_param_1,
	.param .u32 _Z13transpose_gpuILj32ELj128EEvPfS0_ii_param_2,
	.param .u32 _Z13transpose_gpuILj32ELj128EEvPfS0_ii_param_3
)
{
	.reg .b32 	%r<19>;
	.reg .b32 	%f<17>;
	.reg .b64 	%rd<17>;

	ld.param.u64 	%rd1, [_Z13transpose_gpuILj32ELj128EEvPfS0_ii_param_0];
	ld.param.u64 	%rd2, [_Z13transpose_gpuILj32ELj128EEvPfS0_ii_param_1];
	ld.param.u32 	%r1, [_Z13transpose_gpuILj32ELj128EEvPfS0_ii_param_2];
	ld.param.u32 	%r2, [_Z13transpose_gpuILj32ELj128EEvPfS0_ii_param_3];
	mov.u32 	%r3, %ctaid.x;
	mov.u32 	%r4, %ntid.x;
	mul.lo.s32 	%r5, %r4, %r3;
	shl.b32 	%r6, %r5, 2;
	mov.u32 	%r7, %tid.x;
	shl.b32 	%r8, %r7, 2;
	add.s32 	%r9, %r6, %r8;
	mov.u32 	%r10, %ctaid.y;
	mov.u32 	%r11, %ntid.y;
	mul.lo.s32 	%r12, %r11, %r10;
	shl.b32 	%r13, %r12, 2;
	mov.u32 	%r14, %tid.y;
	shl.b32 	%r15, %r14, 2;
	add.s32 	%r16, %r13, %r15;
	cvta.to.global.u64 	%rd3, %rd2;
	mad.lo.s32 	%r17, %r16, %r2, %r9;
	mul.wide.s32 	%rd4, %r17, 4;
	add.s64 	%rd5, %rd3, %rd4;
	ld.global.v4.f32 	{%f1, %f2, %f3, %f4}, [%rd5];
	mul.wide.s32 	%rd6, %r2, 4;
	add.s64 	%rd7, %rd5, %rd6;
	ld.global.v4.f32 	{%f5, %f6, %f7, %f8}, [%rd7];
	add.s64 	%rd8, %rd7, %rd6;
	ld.global.v4.f32 	{%f9, %f10, %f11, %f12}, [%rd8];
	add.s64 	%rd9, %rd8, %rd6;
	ld.global.v4.f32 	{%f13, %f14, %f15, %f16}, [%rd9];
	cvta.to.global.u64 	%rd10, %rd1;
	mad.lo.s32 	%r18, %r9, %r1, %r16;
	mul.wide.s32 	%rd11, %r18, 4;
	add.s64 	%rd12, %rd10, %rd11;
	st.global.v4.f32 	[%rd12], {%f1, %f5, %f9, %f13};
	mul.wide.s32 	%rd13, %r1, 4;
	add.s64 	%rd14, %rd12, %rd13;
	st.global.v4.f32 	[%rd14], {%f2, %f6, %f10, %f14};
	add.s64 	%rd15, %rd14, %rd13;
	st.global.v4.f32 	[%rd15], {%f3, %f7, %f11, %f15};
	add.s64 	%rd16, %rd15, %rd13;
	st.global.v4.f32 	[%rd16], {%f4, %f8, %f12, %f16};
	ret;

}


// ===== COMPILED SASS (sm_100) =====

	.target	sm_100

	.elftype	@"ET_EXEC"


//--------------------- .note.nv.tkinfo           --------------------------
	.section	.note.nv.tkinfo,"",@"SHT_NOTE"
	.sectionflags	@"SHF_NOTE_NV_TKINFO"
	.tkinfo
        /*0018*/ 	.word	0x00000002
        /*0030*/ 	.string	""
        /*0030*/ 	.string	"ptxas"
        /*0030*/ 	.string	"Cuda compilation tools, release 13.0, V13.0.88"
        /*0030*/ 	.string	"Build cuda_13.0.r13.0/compiler.36424714_0"
        /*0030*/ 	.string	"-arch sm_100 -m 64 "



//--------------------- .note.nv.cuinfo           --------------------------
	.section	.note.nv.cuinfo,"",@"SHT_NOTE"
	.sectionflags	@"SHF_NOTE_NV_CUINFO"
        /*0018*/ 	.short	0x0002
        /*001a*/ 	.short	0x0064
        /*001c*/ 	.short	0x0082
	.zero		2


//--------------------- .nv.info                  --------------------------
	.section	.nv.info,"",@"SHT_CUDA_INFO"
	.align	4


	//----- nvinfo : EIATTR_REGCOUNT
	.align		4
        /*0000*/ 	.byte	0x04, 0x2f
        /*0002*/ 	.short	(.L_1 - .L_0)
	.align		4
.L_0:
        /*0004*/ 	.word	index@(_Z13transpose_gpuILj32ELj128EEvPfS0_ii)
        /*0008*/ 	.word	0x00000028


	//----- nvinfo : EIATTR_FRAME_SIZE
	.align		4
.L_1:
        /*000c*/ 	.byte	0x04, 0x11
        /*000e*/ 	.short	(.L_3 - .L_2)
	.align		4
.L_2:
        /*0010*/ 	.word	index@(_Z13transpose_gpuILj32ELj128EEvPfS0_ii)
        /*0014*/ 	.word	0x00000000


	//----- nvinfo : EIATTR_MIN_STACK_SIZE
	.align		4
.L_3:
        /*0018*/ 	.byte	0x04, 0x12
        /*001a*/ 	.short	(.L_5 - .L_4)
	.align		4
.L_4:
        /*001c*/ 	.word	index@(_Z13transpose_gpuILj32ELj128EEvPfS0_ii)
        /*0020*/ 	.word	0x00000000
.L_5:


//--------------------- .nv.compat                --------------------------
	.section	.nv.compat,"",@"SHT_CUDA_COMPAT_INFO"
	.align	4
        /*0000*/ 	.byte	0x02, 0x09, 0x00, 0x00, 0x02, 0x02, 0x01, 0x00, 0x02, 0x05, 0x05, 0x00, 0x03, 0x07, 0x01, 0x01
        /*0010*/ 	.byte	0x02, 0x03, 0x00, 0x00, 0x02, 0x06, 0x01, 0x00, 0x04, 0x0b, 0x08, 0x00, 0x09, 0x00, 0x00, 0x00
        /*0020*/ 	.byte	0x00, 0x00, 0x00, 0x00


//--------------------- .nv.info._Z13transpose_gpuILj32ELj128EEvPfS0_ii --------------------------
	.section	.nv.info._Z13transpose_gpuILj32ELj128EEvPfS0_ii,"",@"SHT_CUDA_INFO"
	.sectionflags	@""
	.align	4


	//----- nvinfo : EIATTR_CUDA_API_VERSION
	.align		4
        /*0000*/ 	.byte	0x04, 0x37
        /*0002*/ 	.short	(.L_7 - .L_6)
.L_6:
        /*0004*/ 	.word	0x00000082


	//----- nvinfo : EIATTR_KPARAM_INFO
	.align		4
.L_7:
        /*0008*/ 	.byte	0x04, 0x17
        /*000a*/ 	.short	(.L_9 - .L_8)
.L_8:
        /*000c*/ 	.word	0x00000000
        /*0010*/ 	.short	0x0003
        /*0012*/ 	.short	0x0014
        /*0014*/ 	.byte	0x00, 0xf0, 0x11, 0x00


	//----- nvinfo : EIATTR_KPARAM_INFO
	.align		4
.L_9:
        /*0018*/ 	.byte	0x04, 0x17
        /*001a*/ 	.short	(.L_11 - .L_10)
.L_10:
        /*001c*/ 	.word	0x00000000
        /*0020*/ 	.short	0x0002
        /*0022*/ 	.short	0x0010
        /*0024*/ 	.byte	0x00, 0xf0, 0x11, 0x00


	//----- nvinfo : EIATTR_KPARAM_INFO
	.align		4
.L_11:
        /*0028*/ 	.byte	0x04, 0x17
        /*002a*/ 	.short	(.L_13 - .L_12)
.L_12:
        /*002c*/ 	.word	0x00000000
        /*0030*/ 	.short	0x0001
        /*0032*/ 	.short	0x0008
        /*0034*/ 	.byte	0x00, 0xf5, 0x21, 0x00


	//----- nvinfo : EIATTR_KPARAM_INFO
	.align		4
.L_13:
        /*0038*/ 	.byte	0x04, 0x17
        /*003a*/ 	.short	(.L_15 - .L_14)
.L_14:
        /*003c*/ 	.word	0x00000000
        /*0040*/ 	.short	0x0000
        /*0042*/ 	.short	0x0000
        /*0044*/ 	.byte	0x00, 0xf5, 0x21, 0x00


	//----- nvinfo : EIATTR_SPARSE_MMA_MASK
	.align		4
.L_15:
        /*0048*/ 	.byte	0x03, 0x50
        /*004a*/ 	.short	0x0000


	//----- nvinfo : EIATTR_MAXREG_COUNT
	.align		4
        /*004c*/ 	.byte	0x03, 0x1b
        /*004e*/ 	.short	0x00ff


	//----- nvinfo : EIATTR_MERCURY_ISA_VERSION
	.align		4
        /*0050*/ 	.byte	0x03, 0x5f
        /*0052*/ 	.short	0x0101


	//----- nvinfo : EIATTR_VRC_CTA_INIT_COUNT
	.align		4
        /*0054*/ 	.byte	0x02, 0x4a
	.zero		1
	.zero		1


	//----- nvinfo : EIATTR_EXIT_INSTR_OFFSETS
	.align		4
        /*0058*/ 	.byte	0x04, 0x1c
        /*005a*/ 	.short	(.L_17 - .L_16)


	//   ....[0]....
.L_16:
        /*005c*/ 	.word	0x00000300


	//----- nvinfo : EIATTR_CBANK_PARAM_SIZE
	.align		4
.L_17:
        /*0060*/ 	.byte	0x03, 0x19
        /*0062*/ 	.short	0x0018


	//----- nvinfo : EIATTR_PARAM_CBANK
	.align		4
        /*0064*/ 	.byte	0x04, 0x0a
        /*0066*/ 	.short	(.L_19 - .L_18)
	.align		4
.L_18:
        /*0068*/ 	.word	index@(.nv.constant0._Z13transpose_gpuILj32ELj128EEvPfS0_ii)
        /*006c*/ 	.short	0x0380
        /*006e*/ 	.short	0x0018


	//----- nvinfo : EIATTR_SW_WAR
	.align		4
.L_19:
        /*0070*/ 	.byte	0x04, 0x36
        /*0072*/ 	.short	(.L_21 - .L_20)
.L_20:
        /*0074*/ 	.word	0x00000008
.L_21:


//--------------------- .nv.callgraph             --------------------------
	.section	.nv.callgraph,"",@"SHT_CUDA_CALLGRAPH"
	.align	4
	.sectionentsize	8
	.align		4
        /*0000*/ 	.word	0x00000000
	.align		4
        /*0004*/ 	.word	0xffffffff
	.align		4
        /*0008*/ 	.word	0x00000000
	.align		4
        /*000c*/ 	.word	0xfffffffe
	.align		4
        /*0010*/ 	.word	0x00000000
	.align		4
        /*0014*/ 	.word	0xfffffffd
	.align		4
        /*0018*/ 	.word	0x00000000
	.align		4
        /*001c*/ 	.word	0xfffffffc


//--------------------- .text._Z13transpose_gpuILj32ELj128EEvPfS0_ii --------------------------
	.section	.text._Z13transpose_gpuILj32ELj128EEvPfS0_ii,"ax",@progbits
	.align	128
        .global         _Z13transpose_gpuILj32ELj128EEvPfS0_ii
        .type           _Z13transpose_gpuILj32ELj128EEvPfS0_ii,@function
        .size           _Z13transpose_gpuILj32ELj128EEvPfS0_ii,(.L_x_1 - _Z13transpose_gpuILj32ELj128EEvPfS0_ii)
        .other          _Z13transpose_gpuILj32ELj128EEvPfS0_ii,@"STO_CUDA_ENTRY STV_DEFAULT"
_Z13transpose_gpuILj32ELj128EEvPfS0_ii:
.text._Z13transpose_gpuILj32ELj128EEvPfS0_ii:
[----:B------:R-:W-:Y:S01]  /*0000*/  LDC R1, c[0x0][0x37c] ;  /* 0x0000df00ff017b82 */ /* 0x000fe20000000800 */
[----:B------:R-:W0:Y:S07]  /*0010*/  S2R R5, SR_TID.X ;  /* 0x0000000000057919 */ /* 0x000e2e0000002100 */
[----:B------:R-:W0:Y:S01]  /*0020*/  LDC R0, c[0x0][0x360] ;  /* 0x0000d800ff007b82 */ /* 0x000e220000000800 */
[----:B------:R-:W1:Y:S07]  /*0030*/  S2R R7, SR_TID.Y ;  /* 0x0000000000077919 */ /* 0x000e6e0000002200 */
[----:B------:R-:W0:Y:S08]  /*0040*/  S2UR UR4, SR_CTAID.X ;  /* 0x00000000000479c3 */ /* 0x000e300000002500 */
[----:B------:R-:W1:Y:S08]  /*0050*/  S2UR UR5, SR_CTAID.Y ;  /* 0x00000000000579c3 */ /* 0x000e700000002600 */
[----:B------:R-:W1:Y:S08]  /*0060*/  LDC R4, c[0x0][0x364] ;  /* 0x0000d900ff047b82 */ /* 0x000e700000000800 */
[----:B------:R-:W2:Y:S01]  /*0070*/  LDC.64 R2, c[0x0][0x390] ;  /* 0x0000e400ff027b82 */ /* 0x000ea20000000a00 */
[----:B0-----:R-:W-:-:S05]  /*0080*/  IMAD R0, R0, UR4, R5 ;  /* 0x0000000400007c24 */ /* 0x001fca000f8e0205 */
[----:B------:R-:W-:Y:S02]  /*0090*/  SHF.L.U32 R0, R0, 0x2, RZ ;  /* 0x0000000200007819 */ /* 0x000fe400000006ff */
[----:B------:R-:W0:Y:S01]  /*00a0*/  LDC.64 R12, c[0x0][0x388] ;  /* 0x0000e200ff0c7b82 */ /* 0x000e220000000a00 */
[----:B-1----:R-:W-:Y:S01]  /*00b0*/  IMAD R4, R4, UR5, R7 ;  /* 0x0000000504047c24 */ /* 0x002fe2000f8e0207 */
[----:B------:R-:W1:Y:S06]  /*00c0*/  LDCU.64 UR4, c[0x0][0x358] ;  /* 0x00006b00ff0477ac */ /* 0x000e6c0008000a00 */
[----:B------:R-:W3:Y:S01]  /*00d0*/  LDC.64 R36, c[0x0][0x380] ;  /* 0x0000e000ff247b82 */ /* 0x000ee20000000a00 */
[----:B------:R-:W-:-:S05]  /*00e0*/  SHF.L.U32 R17, R4, 0x2, RZ ;  /* 0x0000000204117819 */ /* 0x000fca00000006ff */
[----:B--2---:R-:W-:-:S04]  /*00f0*/  IMAD R5, R17, R3, R0 ;  /* 0x0000000311057224 */ /* 0x004fc800078e0200 */
[----:B0-----:R-:W-:-:S04]  /*0100*/  IMAD.WIDE R12, R5, 0x4, R12 ;  /* 0x00000004050c7825 */ /* 0x001fc800078e020c */
[C---:B------:R-:W-:Y:S02]  /*0110*/  IMAD.WIDE R28, R3.reuse, 0x4, R12 ;  /* 0x00000004031c7825 */ /* 0x040fe400078e020c */
[----:B-1----:R-:W2:Y:S02]  /*0120*/  LDG.E.128 R12, desc[UR4][R12.64] ;  /* 0x000000040c0c7981 */ /* 0x002ea4000c1e1d00 */
[C---:B------:R-:W-:Y:S02]  /*0130*/  IMAD.WIDE R4, R3.reuse, 0x4, R28 ;  /* 0x0000000403047825 */ /* 0x040fe400078e021c */
[----:B------:R-:W4:Y:S02]  /*0140*/  LDG.E.128 R28, desc[UR4][R28.64] ;  /* 0x000000041c1c7981 */ /* 0x000f24000c1e1d00 */
[----:B------:R-:W-:Y:S02]  /*0150*/  IMAD.WIDE R8, R3, 0x4, R4 ;  /* 0x0000000403087825 */ /* 0x000fe400078e0204 */
[----:B------:R-:W5:Y:S04]  /*0160*/  LDG.E.128 R4, desc[UR4][R4.64] ;  /* 0x0000000404047981 */ /* 0x000f68000c1e1d00 */
[----:B------:R-:W5:Y:S01]  /*0170*/  LDG.E.128 R8, desc[UR4][R8.64] ;  /* 0x0000000408087981 */ /* 0x000f62000c1e1d00 */
[----:B------:R-:W-:-:S04]  /*0180*/  IMAD R17, R0, R2, R17 ;  /* 0x0000000200117224 */ /* 0x000fc800078e0211 */
[----:B---3--:R-:W-:-:S04]  /*0190*/  IMAD.WIDE R36, R17, 0x4, R36 ;  /* 0x0000000411247825 */ /* 0x008fc800078e0224 */
[----:B------:R-:W-:-:S04]  /*01a0*/  IMAD.WIDE R34, R2, 0x4, R36 ;  /* 0x0000000402227825 */ /* 0x000fc800078e0224 */
[----:B------:R-:W-:-:S04]  /*01b0*/  IMAD.WIDE R32, R2, 0x4, R34 ;  /* 0x0000000402207825 */ /* 0x000fc800078e0222 */
[----:B------:R-:W-:Y:S01]  /*01c0*/  IMAD.WIDE R2, R2, 0x4, R32 ;  /* 0x0000000402027825 */ /* 0x000fe200078e0220 */
[----:B--2---:R-:W-:Y:S02]  /*01d0*/  MOV R16, R13 ;  /* 0x0000000d00107202 */ /* 0x004fe40000000f00 */
[----:B------:R-:W-:Y:S02]  /*01e0*/  MOV R20, R14 ;  /* 0x0000000e00147202 */ /* 0x000fe40000000f00 */
[----:B------:R-:W-:Y:S02]  /*01f0*/  MOV R24, R15 ;  /* 0x0000000f00187202 */ /* 0x000fe40000000f00 */
[----:B----4-:R-:W-:Y:S01]  /*0200*/  MOV R13, R28 ;  /* 0x0000001c000d7202 */ /* 0x010fe20000000f00 */
[----:B------:R-:W-:Y:S01]  /*0210*/  IMAD.MOV.U32 R21, RZ, RZ, R30 ;  /* 0x000000ffff157224 */ /* 0x000fe200078e001e */
[----:B------:R-:W-:Y:S02]  /*0220*/  MOV R17, R29 ;  /* 0x0000001d00117202 */ /* 0x000fe40000000f00 */
[----:B------:R-:W-:-:S02]  /*0230*/  MOV R25, R31 ;  /* 0x0000001f00197202 */ /* 0x000fc40000000f00 */
[----:B-----5:R-:W-:Y:S01]  /*0240*/  MOV R14, R4 ;  /* 0x00000004000e7202 */ /* 0x020fe20000000f00 */
[----:B------:R-:W-:Y:S01]  /*0250*/  IMAD.MOV.U32 R26, RZ, RZ, R7 ;  /* 0x000000ffff1a7224 */ /* 0x000fe200078e0007 */
[----:B------:R-:W-:Y:S02]  /*0260*/  MOV R18, R5 ;  /* 0x0000000500127202 */ /* 0x000fe40000000f00 */
[----:B------:R-:W-:Y:S02]  /*0270*/  MOV R15, R8 ;  /* 0x00000008000f7202 */ /* 0x000fe40000000f00 */
[----:B------:R-:W-:Y:S02]  /*0280*/  MOV R19, R9 ;  /* 0x0000000900137202 */ /* 0x000fe40000000f00 */
[----:B------:R-:W-:Y:S01]  /*0290*/  MOV R22, R6 ;  /* 0x0000000600167202 */ /* 0x000fe20000000f00 */
[----:B------:R-:W-:Y:S01]  /*02a0*/  STG.E.128 desc[UR4][R36.64], R12 ;  /* 0x0000000c24007986 */ /* 0x000fe2000c101d04 */
[----:B------:R-:W-:-:S02]  /*02b0*/  MOV R23, R10 ;  /* 0x0000000a00177202 */ /* 0x000fc40000000f00 */
[----:B------:R-:W-:Y:S01]  /*02c0*/  MOV R27, R11 ;  /* 0x0000000b001b7202 */ /* 0x000fe20000000f00 */
[----:B------:R-:W-:Y:S04]  /*02d0*/  STG.E.128 desc[UR4][R34.64], R16 ;  /* 0x0000001022007986 */ /* 0x000fe8000c101d04 */
[----:B------:R-:W-:Y:S04]  /*02e0*/  STG.E.128 desc[UR4][R32.64], R20 ;  /* 0x0000001420007986 */ /* 0x000fe8000c101d04 */
[----:B------:R-:W-:Y:S01]  /*02f0*/  STG.E.128 desc[UR4][R2.64], R24 ;  /* 0x0000001802007986 */ /* 0x000fe2000c101d04 */
[----:B------:R-:W-:Y:S05]  /*0300*/  EXIT ;  /* 0x000000000000794d */ /* 0x000fea0003800000 */
.L_x_0:
[----:B------:R-:W-:-:S00]  /*0310*/  BRA `(.L_x_0) ;  /* 0xfffffffc00fc7947 */ /* 0x000fc0000383ffff */
[----:B------:R-:W-:-:S00]  /*0320*/  NOP ;  /* 0x0000000000007918 */ /* 0x000fc00000000000 */
        /* <DEDUP_REMOVED lines=13> */
.L_x_1:


//--------------------- .nv.shared.reserved.0     --------------------------
	.section	.nv.shared.reserved.0,"aw",@nobits
	.weak		__nv_reservedSMEM_offset_0_alias
	.size		__nv_reservedSMEM_offset_0_alias, 0, 64
	.other		__nv_reservedSMEM_offset_0_alias,@"STO_CUDA_RESERVED_SHARED STV_DEFAULT"
__nv_reservedSMEM_offset_0_alias:
	.zero		0
	.zero		64


//--------------------- .nv.constant0._Z13transpose_gpuILj32ELj128EEvPfS0_ii --------------------------
	.section	.nv.constant0._Z13transpose_gpuILj32ELj128EEvPfS0_ii,"a",@progbits
	.sectionflags	@""
	.align	4
.nv.constant0._Z13transpose_gpuILj32ELj128EEvPfS0_ii:
	.zero		920


//--------------------- SYMBOLS --------------------------

	.type		.nv.reservedSmem.offset0,@object
	.size		.nv.reservedSmem.offset0,0x4
